//
// Generated by NVIDIA NVVM Compiler
//
// Compiler Build ID: CL-36424714
// Cuda compilation tools, release 13.0, V13.0.88
// Based on NVVM 20.0.0
//

.version 9.0
.target sm_100
.address_size 64

	// .globl	_Z18d_computeNextBoardPcS_

.visible .entry _Z18d_computeNextBoardPcS_(
	.param .u64 .ptr .align 1 _Z18d_computeNextBoardPcS__param_0,
	.param .u64 .ptr .align 1 _Z18d_computeNextBoardPcS__param_1
)
{
	.reg .pred 	%p<12>;
	.reg .b16 	%rs<12>;
	.reg .b32 	%r<61>;
	.reg .b64 	%rd<24>;

	ld.param.u64 	%rd1, [_Z18d_computeNextBoardPcS__param_0];
	ld.param.u64 	%rd2, [_Z18d_computeNextBoardPcS__param_1];
	cvta.to.global.u64 	%rd3, %rd1;
	mov.u32 	%r1, %ctaid.x;
	mov.u32 	%r2, %ntid.x;
	mov.u32 	%r3, %tid.x;
	mad.lo.s32 	%r4, %r1, %r2, %r3;
	shr.s32 	%r5, %r4, 31;
	shr.u32 	%r6, %r5, 22;
	add.s32 	%r7, %r4, %r6;
	and.b32  	%r8, %r7, -1024;
	sub.s32 	%r9, %r4, %r8;
	shr.s32 	%r10, %r7, 10;
	add.s32 	%r11, %r10, 1024;
	add.s32 	%r12, %r10, 1023;
	shr.u32 	%r13, %r12, 22;
	add.s32 	%r14, %r12, %r13;
	and.b32  	%r15, %r14, 4193280;
	sub.s32 	%r16, %r12, %r15;
	shl.b32 	%r17, %r16, 10;
	add.s32 	%r18, %r9, -1;
	and.b32  	%r19, %r18, 1023;
	or.b32  	%r20, %r17, %r19;
	cvt.s64.s32 	%rd4, %r20;
	add.s64 	%rd5, %rd3, %rd4;
	ld.global.s8 	%rs1, [%rd5];
	setp.gt.s16 	%p1, %rs1, 0;
	selp.u32 	%r21, 1, 0, %p1;
	and.b32  	%r22, %r9, 1023;
	or.b32  	%r23, %r17, %r22;
	cvt.s64.s32 	%rd6, %r23;
	add.s64 	%rd7, %rd3, %rd6;
	ld.global.s8 	%rs2, [%rd7];
	setp.gt.s16 	%p2, %rs2, 0;
	selp.u32 	%r24, 1, 0, %p2;
	add.s32 	%r25, %r21, %r24;
	add.s32 	%r26, %r9, 1;
	and.b32  	%r27, %r26, 1023;
	or.b32  	%r28, %r17, %r27;
	cvt.s64.s32 	%rd8, %r28;
	add.s64 	%rd9, %rd3, %rd8;
	ld.global.s8 	%rs3, [%rd9];
	setp.gt.s16 	%p3, %rs3, 0;
	selp.u32 	%r29, 1, 0, %p3;
	add.s32 	%r30, %r25, %r29;
	shr.u32 	%r31, %r11, 22;
	add.s32 	%r32, %r11, %r31;
	and.b32  	%r33, %r32, 4193280;
	sub.s32 	%r34, %r11, %r33;
	shl.b32 	%r35, %r34, 10;
	or.b32  	%r36, %r35, %r19;
	cvt.s64.s32 	%rd10, %r36;
	add.s64 	%rd11, %rd3, %rd10;
	ld.global.s8 	%rs4, [%rd11];
	setp.gt.s16 	%p4, %rs4, 0;
	selp.u32 	%r37, 1, 0, %p4;
	add.s32 	%r38, %r30, %r37;
	or.b32  	%r39, %r35, %r27;
	cvt.s64.s32 	%rd12, %r39;
	add.s64 	%rd13, %rd3, %rd12;
	ld.global.s8 	%rs5, [%rd13];
	setp.gt.s16 	%p5, %rs5, 0;
	selp.u32 	%r40, 1, 0, %p5;
	add.s32 	%r41, %r38, %r40;
	add.s32 	%r42, %r10, 1025;
	shr.u32 	%r43, %r42, 22;
	add.s32 	%r44, %r42, %r43;
	and.b32  	%r45, %r44, 4193280;
	sub.s32 	%r46, %r42, %r45;
	shl.b32 	%r47, %r46, 10;
	or.b32  	%r48, %r47, %r19;
	cvt.s64.s32 	%rd14, %r48;
	add.s64 	%rd15, %rd3, %rd14;
	ld.global.s8 	%rs6, [%rd15];
	setp.gt.s16 	%p6, %rs6, 0;
	selp.u32 	%r49, 1, 0, %p6;
	add.s32 	%r50, %r41, %r49;
	or.b32  	%r51, %r47, %r22;
	cvt.s64.s32 	%rd16, %r51;
	add.s64 	%rd17, %rd3, %rd16;
	ld.global.s8 	%rs7, [%rd17];
	setp.gt.s16 	%p7, %rs7, 0;
	selp.u32 	%r52, 1, 0, %p7;
	add.s32 	%r53, %r50, %r52;
	or.b32  	%r54, %r47, %r27;
	cvt.s64.s32 	%rd18, %r54;
	add.s64 	%rd19, %rd3, %rd18;
	ld.global.s8 	%rs8, [%rd19];
	setp.gt.s16 	%p8, %rs8, 0;
	selp.u32 	%r55, 1, 0, %p8;
	add.s32 	%r56, %r53, %r55;
	cvt.s64.s32 	%rd20, %r4;
	add.s64 	%rd21, %rd3, %rd20;
	ld.global.u8 	%rs9, [%rd21];
	setp.eq.s16 	%p9, %rs9, 0;
	and.b32  	%r57, %r56, -2;
	setp.eq.s32 	%p10, %r57, 2;
	setp.eq.s32 	%p11, %r56, 3;
	selp.u32 	%r58, -1, 0, %p11;
	selp.u32 	%r59, -1, 0, %p10;
	selp.b32 	%r60, %r58, %r59, %p9;
	cvta.to.global.u64 	%rd22, %rd2;
	cvt.u16.u32 	%rs10, %r60;
	and.b16  	%rs11, %rs10, 1;
	add.s64 	%rd23, %rd22, %rd20;
	st.global.u8 	[%rd23], %rs11;
	ret;

}


// ===== COMPILED SASS (sm_100) =====

	.target	sm_100

	.elftype	@"ET_EXEC"


//--------------------- .note.nv.tkinfo           --------------------------
	.section	.note.nv.tkinfo,"",@"SHT_NOTE"
	.sectionflags	@"SHF_NOTE_NV_TKINFO"
	.tkinfo
        /*0018*/ 	.word	0x00000002
        /*0030*/ 	.string	""
        /*0030*/ 	.string	"ptxas"
        /*0030*/ 	.string	"Cuda compilation tools, release 13.0, V13.0.88"
        /*0030*/ 	.string	"Build cuda_13.0.r13.0/compiler.36424714_0"
        /*0030*/ 	.string	"-arch sm_100 -m 64 "



//--------------------- .note.nv.cuinfo           --------------------------
	.section	.note.nv.cuinfo,"",@"SHT_NOTE"
	.sectionflags	@"SHF_NOTE_NV_CUINFO"
        /*0018*/ 	.short	0x0002
        /*001a*/ 	.short	0x0064
        /*001c*/ 	.short	0x0082
	.zero		2


//--------------------- .nv.info                  --------------------------
	.section	.nv.info,"",@"SHT_CUDA_INFO"
	.align	4


	//----- nvinfo : EIATTR_REGCOUNT
	.align		4
        /*0000*/ 	.byte	0x04, 0x2f
        /*0002*/ 	.short	(.L_1 - .L_0)
	.align		4
.L_0:
        /*0004*/ 	.word	index@(_Z18d_computeNextBoardPcS_)
        /*0008*/ 	.word	0x00000014


	//----- nvinfo : EIATTR_FRAME_SIZE
	.align		4
.L_1:
        /*000c*/ 	.byte	0x04, 0x11
        /*000e*/ 	.short	(.L_3 - .L_2)
	.align		4
.L_2:
        /*0010*/ 	.word	index@(_Z18d_computeNextBoardPcS_)
        /*0014*/ 	.word	0x00000000


	//----- nvinfo : EIATTR_MIN_STACK_SIZE
	.align		4
.L_3:
        /*0018*/ 	.byte	0x04, 0x12
        /*001a*/ 	.short	(.L_5 - .L_4)
	.align		4
.L_4:
        /*001c*/ 	.word	index@(_Z18d_computeNextBoardPcS_)
        /*0020*/ 	.word	0x00000000
.L_5:


//--------------------- .nv.compat                --------------------------
	.section	.nv.compat,"",@"SHT_CUDA_COMPAT_INFO"
	.align	4
        /*0000*/ 	.byte	0x02, 0x09, 0x00, 0x00, 0x02, 0x02, 0x01, 0x00, 0x02, 0x05, 0x05, 0x00, 0x03, 0x07, 0x01, 0x01
        /*0010*/ 	.byte	0x02, 0x03, 0x00, 0x00, 0x02, 0x06, 0x01, 0x00, 0x04, 0x0b, 0x08, 0x00, 0x09, 0x00, 0x00, 0x00
        /*0020*/ 	.byte	0x00, 0x00, 0x00, 0x00


//--------------------- .nv.info._Z18d_computeNextBoardPcS_ --------------------------
	.section	.nv.info._Z18d_computeNextBoardPcS_,"",@"SHT_CUDA_INFO"
	.sectionflags	@""
	.align	4


	//----- nvinfo : EIATTR_CUDA_API_VERSION
	.align		4
        /*0000*/ 	.byte	0x04, 0x37
        /*0002*/ 	.short	(.L_7 - .L_6)
.L_6:
        /*0004*/ 	.word	0x00000082


	//----- nvinfo : EIATTR_KPARAM_INFO
	.align		4
.L_7:
        /*0008*/ 	.byte	0x04, 0x17
        /*000a*/ 	.short	(.L_9 - .L_8)
.L_8:
        /*000c*/ 	.word	0x00000000
        /*0010*/ 	.short	0x0001
        /*0012*/ 	.short	0x0008
        /*0014*/ 	.byte	0x00, 0xf5, 0x21, 0x00


	//----- nvinfo : EIATTR_KPARAM_INFO
	.align		4
.L_9:
        /*0018*/ 	.byte	0x04, 0x17
        /*001a*/ 	.short	(.L_11 - .L_10)
.L_10:
        /*001c*/ 	.word	0x00000000
        /*0020*/ 	.short	0x0000
        /*0022*/ 	.short	0x0000
        /*0024*/ 	.byte	0x00, 0xf5, 0x21, 0x00


	//----- nvinfo : EIATTR_SPARSE_MMA_MASK
	.align		4
.L_11:
        /*0028*/ 	.byte	0x03, 0x50
        /*002a*/ 	.short	0x0000


	//----- nvinfo : EIATTR_MAXREG_COUNT
	.align		4
        /*002c*/ 	.byte	0x03, 0x1b
        /*002e*/ 	.short	0x00ff


	//----- nvinfo : EIATTR_MERCURY_ISA_VERSION
	.align		4
        /*0030*/ 	.byte	0x03, 0x5f
        /*0032*/ 	.short	0x0101


	//----- nvinfo : EIATTR_VRC_CTA_INIT_COUNT
	.align		4
        /*0034*/ 	.byte	0x02, 0x4a
	.zero		1
	.zero		1


	//----- nvinfo : EIATTR_EXIT_INSTR_OFFSETS
	.align		4
        /*0038*/ 	.byte	0x04, 0x1c
        /*003a*/ 	.short	(.L_13 - .L_12)


	//   ....[0]....
.L_12:
        /*003c*/ 	.word	0x00000640


	//----- nvinfo : EIATTR_CBANK_PARAM_SIZE
	.align		4
.L_13:
        /*0040*/ 	.byte	0x03, 0x19
        /*0042*/ 	.short	0x0010


	//----- nvinfo : EIATTR_PARAM_CBANK
	.align		4
        /*0044*/ 	.byte	0x04, 0x0a
        /*0046*/ 	.short	(.L_15 - .L_14)
	.align		4
.L_14:
        /*0048*/ 	.word	index@(.nv.constant0._Z18d_computeNextBoardPcS_)
        /*004c*/ 	.short	0x0380
        /*004e*/ 	.short	0x0010


	//----- nvinfo : EIATTR_SW_WAR
	.align		4
.L_15:
        /*0050*/ 	.byte	0x04, 0x36
        /*0052*/ 	.short	(.L_17 - .L_16)
.L_16:
        /*0054*/ 	.word	0x00000008
.L_17:


//--------------------- .nv.callgraph             --------------------------
	.section	.nv.callgraph,"",@"SHT_CUDA_CALLGRAPH"
	.align	4
	.sectionentsize	8
	.align		4
        /*0000*/ 	.word	0x00000000
	.align		4
        /*0004*/ 	.word	0xffffffff
	.align		4
        /*0008*/ 	.word	0x00000000
	.align		4
        /*000c*/ 	.word	0xfffffffe
	.align		4
        /*0010*/ 	.word	0x00000000
	.align		4
        /*0014*/ 	.word	0xfffffffd
	.align		4
        /*0018*/ 	.word	0x00000000
	.align		4
        /*001c*/ 	.word	0xfffffffc


//--------------------- .text._Z18d_computeNextBoardPcS_ --------------------------
	.section	.text._Z18d_computeNextBoardPcS_,"ax",@progbits
	.align	128
        .global         _Z18d_computeNextBoardPcS_
        .type           _Z18d_computeNextBoardPcS_,@function
        .size           _Z18d_computeNextBoardPcS_,(.L_x_1 - _Z18d_computeNextBoardPcS_)
        .other          _Z18d_computeNextBoardPcS_,@"STO_CUDA_ENTRY STV_DEFAULT"
_Z18d_computeNextBoardPcS_:
.text._Z18d_computeNextBoardPcS_:
[----:B------:R-:W-:Y:S01]  /*0000*/  LDC R1, c[0x0][0x37c] ;  /* 0x0000df00ff017b82 */ /* 0x000fe20000000800 */
[----:B------:R-:W0:Y:S07]  /*0010*/  S2R R3, SR_TID.X ;  /* 0x0000000000037919 */ /* 0x000e2e0000002100 */
[----:B------:R-:W0:Y:S01]  /*0020*/  S2UR UR4, SR_CTAID.X ;  /* 0x00000000000479c3 */ /* 0x000e220000002500 */
[----:B------:R-:W1:Y:S07]  /*0030*/  LDCU.128 UR8, c[0x0][0x380] ;  /* 0x00007000ff0877ac */ /* 0x000e6e0008000c00 */
[----:B------:R-:W0:Y:S02]  /*0040*/  LDC R0, c[0x0][0x360] ;  /* 0x0000d800ff007b82 */ /* 0x000e240000000800 */
[----:B0-----:R-:W-:Y:S01]  /*0050*/  IMAD R0, R0, UR4, R3 ;  /* 0x0000000400007c24 */ /* 0x001fe2000f8e0203 */
[----:B------:R-:W0:Y:S04]  /*0060*/  LDCU.64 UR4, c[0x0][0x358] ;  /* 0x00006b00ff0477ac */ /* 0x000e280008000a00 */
[----:B------:R-:W-:-:S04]  /*0070*/  SHF.R.S32.HI R3, RZ, 0x1f, R0 ;  /* 0x0000001fff037819 */ /* 0x000fc80000011400 */
[----:B------:R-:W-:-:S04]  /*0080*/  LEA.HI R8, R3, R0, RZ, 0xa ;  /* 0x0000000003087211 */ /* 0x000fc800078f50ff */
[C---:B------:R-:W-:Y:S02]  /*0090*/  LEA.HI.SX32 R4, R8.reuse, 0x3ff, 0x16 ;  /* 0x000003ff08047811 */ /* 0x040fe400078fb2ff */
[----:B------:R-:W-:Y:S02]  /*00a0*/  LOP3.LUT R3, R8, 0xfffffc00, RZ, 0xc0, !PT ;  /* 0xfffffc0008037812 */ /* 0x000fe400078ec0ff */
[----:B------:R-:W-:-:S04]  /*00b0*/  LEA.HI R2, R4, R4, RZ, 0xa ;  /* 0x0000000404027211 */ /* 0x000fc800078f50ff */
[----:B------:R-:W-:Y:S01]  /*00c0*/  LOP3.LUT R5, R2, 0x3ffc00, RZ, 0xc0, !PT ;  /* 0x003ffc0002057812 */ /* 0x000fe200078ec0ff */
[----:B------:R-:W-:Y:S01]  /*00d0*/  IMAD.IADD R2, R0, 0x1, -R3 ;  /* 0x0000000100027824 */ /* 0x000fe200078e0a03 */
[----:B------:R-:W-:-:S03]  /*00e0*/  LEA.HI.SX32 R3, R8, 0x400, 0x16 ;  /* 0x0000040008037811 */ /* 0x000fc600078fb2ff */
[----:B------:R-:W-:Y:S02]  /*00f0*/  IMAD.IADD R5, R4, 0x1, -R5 ;  /* 0x0000000104057824 */ /* 0x000fe400078e0a05 */
[----:B------:R-:W-:Y:S02]  /*0100*/  VIADD R4, R2, 0xffffffff ;  /* 0xffffffff02047836 */ /* 0x000fe40000000000 */
[----:B------:R-:W-:-:S03]  /*0110*/  IMAD.SHL.U32 R9, R5, 0x400, RZ ;  /* 0x0000040005097824 */ /* 0x000fc600078e00ff */
[----:B------:R-:W-:Y:S02]  /*0120*/  LOP3.LUT R5, R4, 0x3ff, RZ, 0xc0, !PT ;  /* 0x000003ff04057812 */ /* 0x000fe400078ec0ff */
[----:B------:R-:W-:Y:S02]  /*0130*/  LOP3.LUT R11, R9, 0x3ff, R2, 0xf8, !PT ;  /* 0x000003ff090b7812 */ /* 0x000fe400078ef802 */
[----:B------:R-:W-:Y:S02]  /*0140*/  LEA.HI R4, R3, R3, RZ, 0xa ;  /* 0x0000000303047211 */ /* 0x000fe400078f50ff */
[C---:B-1----:R-:W-:Y:S02]  /*0150*/  IADD3 R10, P1, PT, R11.reuse, UR8, RZ ;  /* 0x000000080b0a7c10 */ /* 0x042fe4000ff3e0ff */
[----:B------:R-:W-:Y:S01]  /*0160*/  LOP3.LUT R12, R4, 0x3ffc00, RZ, 0xc0, !PT ;  /* 0x003ffc00040c7812 */ /* 0x000fe200078ec0ff */
[----:B------:R-:W-:Y:S01]  /*0170*/  VIADD R4, R2, 0x1 ;  /* 0x0000000102047836 */ /* 0x000fe20000000000 */
[----:B------:R-:W-:-:S02]  /*0180*/  LEA.HI.X.SX32 R11, R11, UR9, 0x1, P1 ;  /* 0x000000090b0b7c11 */ /* 0x000fc400088f0eff */
[----:B------:R-:W-:Y:S01]  /*0190*/  LOP3.LUT R7, R9, R5, RZ, 0xfc, !PT ;  /* 0x0000000509077212 */ /* 0x000fe200078efcff */
[----:B------:R-:W-:Y:S01]  /*01a0*/  IMAD.IADD R12, R3, 0x1, -R12 ;  /* 0x00000001030c7824 */ /* 0x000fe200078e0a0c */
[----:B------:R-:W-:Y:S01]  /*01b0*/  LOP3.LUT R4, R4, 0x3ff, RZ, 0xc0, !PT ;  /* 0x000003ff04047812 */ /* 0x000fe200078ec0ff */
[----:B0-----:R0:W2:Y:S01]  /*01c0*/  LDG.E.S8 R3, desc[UR4][R10.64] ;  /* 0x000000040a037981 */ /* 0x0010a2000c1e1300 */
[----:B------:R-:W-:Y:S02]  /*01d0*/  IADD3 R6, P0, PT, R7, UR8, RZ ;  /* 0x0000000807067c10 */ /* 0x000fe4000ff1e0ff */
[----:B------:R-:W-:Y:S02]  /*01e0*/  LEA.HI.SX32 R14, R8, 0x401, 0x16 ;  /* 0x00000401080e7811 */ /* 0x000fe400078fb2ff */
[----:B------:R-:W-:Y:S01]  /*01f0*/  LOP3.LUT R9, R9, R4, RZ, 0xfc, !PT ;  /* 0x0000000409097212 */ /* 0x000fe200078efcff */
[----:B------:R-:W-:Y:S01]  /*0200*/  IMAD.SHL.U32 R12, R12, 0x400, RZ ;  /* 0x000004000c0c7824 */ /* 0x000fe200078e00ff */
[----:B------:R-:W-:-:S02]  /*0210*/  LEA.HI.X.SX32 R7, R7, UR9, 0x1, P0 ;  /* 0x0000000907077c11 */ /* 0x000fc400080f0eff */
[----:B------:R-:W-:Y:S02]  /*0220*/  LEA.HI R13, R14, R14, RZ, 0xa ;  /* 0x0000000e0e0d7211 */ /* 0x000fe400078f50ff */
[----:B------:R-:W-:Y:S01]  /*0230*/  IADD3 R8, P0, PT, R9, UR8, RZ ;  /* 0x0000000809087c10 */ /* 0x000fe2000ff1e0ff */
[----:B------:R-:W3:Y:S01]  /*0240*/  LDG.E.S8 R6, desc[UR4][R6.64] ;  /* 0x0000000406067981 */ /* 0x000ee2000c1e1300 */
[----:B------:R-:W-:Y:S02]  /*0250*/  LOP3.LUT R15, R13, 0x3ffc00, RZ, 0xc0, !PT ;  /* 0x003ffc000d0f7812 */ /* 0x000fe400078ec0ff */
[----:B------:R-:W-:Y:S02]  /*0260*/  LEA.HI.X.SX32 R9, R9, UR9, 0x1, P0 ;  /* 0x0000000909097c11 */ /* 0x000fe400080f0eff */
[----:B------:R-:W-:Y:S01]  /*0270*/  LOP3.LUT R13, R12, R5, RZ, 0xfc, !PT ;  /* 0x000000050c0d7212 */ /* 0x000fe200078efcff */
[----:B------:R-:W-:Y:S01]  /*0280*/  IMAD.IADD R15, R14, 0x1, -R15 ;  /* 0x000000010e0f7824 */ /* 0x000fe200078e0a0f */
[----:B------:R-:W-:Y:S01]  /*0290*/  LOP3.LUT R14, R12, R4, RZ, 0xfc, !PT ;  /* 0x000000040c0e7212 */ /* 0x000fe200078efcff */
[----:B------:R-:W4:Y:S01]  /*02a0*/  LDG.E.S8 R8, desc[UR4][R8.64] ;  /* 0x0000000408087981 */ /* 0x000f22000c1e1300 */
[----:B0-----:R-:W-:Y:S01]  /*02b0*/  IADD3 R10, P0, PT, R13, UR8, RZ ;  /* 0x000000080d0a7c10 */ /* 0x001fe2000ff1e0ff */
[----:B------:R-:W-:-:S03]  /*02c0*/  IMAD.SHL.U32 R17, R15, 0x400, RZ ;  /* 0x000004000f117824 */ /* 0x000fc600078e00ff */
[----:B------:R-:W-:Y:S02]  /*02d0*/  LEA.HI.X.SX32 R11, R13, UR9, 0x1, P0 ;  /* 0x000000090d0b7c11 */ /* 0x000fe400080f0eff */
[C---:B------:R-:W-:Y:S02]  /*02e0*/  IADD3 R12, P0, PT, R14.reuse, UR8, RZ ;  /* 0x000000080e0c7c10 */ /* 0x040fe4000ff1e0ff */
[----:B------:R-:W-:Y:S01]  /*02f0*/  LOP3.LUT R5, R17, R5, RZ, 0xfc, !PT ;  /* 0x0000000511057212 */ /* 0x000fe200078efcff */
[----:B------:R-:W5:Y:S01]  /*0300*/  LDG.E.S8 R10, desc[UR4][R10.64] ;  /* 0x000000040a0a7981 */ /* 0x000f62000c1e1300 */
[----:B------:R-:W-:Y:S02]  /*0310*/  LEA.HI.X.SX32 R13, R14, UR9, 0x1, P0 ;  /* 0x000000090e0d7c11 */ /* 0x000fe400080f0eff */
[----:B------:R-:W-:Y:S02]  /*0320*/  IADD3 R14, P0, PT, R5, UR8, RZ ;  /* 0x00000008050e7c10 */ /* 0x000fe4000ff1e0ff */
[----:B------:R-:W-:Y:S01]  /*0330*/  LOP3.LUT R2, R17, 0x3ff, R2, 0xf8, !PT ;  /* 0x000003ff11027812 */ /* 0x000fe200078ef802 */
[----:B------:R0:W5:Y:S01]  /*0340*/  LDG.E.S8 R7, desc[UR4][R12.64] ;  /* 0x000000040c077981 */ /* 0x000162000c1e1300 */
[----:B------:R-:W-:-:S02]  /*0350*/  LEA.HI.X.SX32 R15, R5, UR9, 0x1, P0 ;  /* 0x00000009050f7c11 */ /* 0x000fc400080f0eff */
[C---:B------:R-:W-:Y:S02]  /*0360*/  IADD3 R16, P0, PT, R2.reuse, UR8, RZ ;  /* 0x0000000802107c10 */ /* 0x040fe4000ff1e0ff */
[----:B------:R-:W-:Y:S01]  /*0370*/  LOP3.LUT R5, R17, R4, RZ, 0xfc, !PT ;  /* 0x0000000411057212 */ /* 0x000fe200078efcff */
[----:B------:R-:W5:Y:S01]  /*0380*/  LDG.E.S8 R14, desc[UR4][R14.64] ;  /* 0x000000040e0e7981 */ /* 0x000f62000c1e1300 */
[----:B------:R-:W-:Y:S02]  /*0390*/  LEA.HI.X.SX32 R17, R2, UR9, 0x1, P0 ;  /* 0x0000000902117c11 */ /* 0x000fe400080f0eff */
[----:B------:R-:W-:-:S03]  /*03a0*/  IADD3 R4, P0, PT, R5, UR8, RZ ;  /* 0x0000000805047c10 */ /* 0x000fc6000ff1e0ff */
[----:B------:R-:W5:Y:S01]  /*03b0*/  LDG.E.S8 R16, desc[UR4][R16.64] ;  /* 0x0000000410107981 */ /* 0x000f62000c1e1300 */
[----:B------:R-:W-:-:S05]  /*03c0*/  LEA.HI.X.SX32 R5, R5, UR9, 0x1, P0 ;  /* 0x0000000905057c11 */ /* 0x000fca00080f0eff */
[----:B------:R-:W5:Y:S01]  /*03d0*/  LDG.E.S8 R4, desc[UR4][R4.64] ;  /* 0x0000000404047981 */ /* 0x000f62000c1e1300 */
[----:B0-----:R-:W-:Y:S02]  /*03e0*/  IADD3 R12, P0, PT, R0, UR8, RZ ;  /* 0x00000008000c7c10 */ /* 0x001fe4000ff1e0ff */
[----:B------:R-:W-:-:S04]  /*03f0*/  SHF.R.S32.HI R9, RZ, 0x1f, R0 ;  /* 0x0000001fff097819 */ /* 0x000fc80000011400 */
[----:B------:R-:W-:-:S05]  /*0400*/  IADD3.X R13, PT, PT, R9, UR9, RZ, P0, !PT ;  /* 0x00000009090d7c10 */ /* 0x000fca00087fe4ff */
[----:B------:R-:W5:Y:S01]  /*0410*/  LDG.E.U8 R12, desc[UR4][R12.64] ;  /* 0x000000040c0c7981 */ /* 0x000f62000c1e1100 */
[----:B--2---:R-:W-:Y:S01]  /*0420*/  ISETP.GT.AND P1, PT, R3, RZ, PT ;  /* 0x000000ff0300720c */ /* 0x004fe20003f24270 */
[----:B------:R-:W-:-:S03]  /*0430*/  IMAD.MOV.U32 R3, RZ, RZ, 0x2 ;  /* 0x00000002ff037424 */ /* 0x000fc600078e00ff */
[----:B------:R-:W-:Y:S02]  /*0440*/  SEL R2, RZ, 0x1, !P1 ;  /* 0x00000001ff027807 */ /* 0x000fe40004800000 */
[----:B---3--:R-:W-:-:S07]  /*0450*/  ISETP.GT.AND P0, PT, R6, RZ, PT ;  /* 0x000000ff0600720c */ /* 0x008fce0003f04270 */
[----:B------:R-:W-:Y:S01]  /*0460*/  @!P1 IMAD.MOV R3, RZ, RZ, 0x1 ;  /* 0x00000001ff039424 */ /* 0x000fe200078e02ff */
[----:B----4-:R-:W-:-:S05]  /*0470*/  ISETP.GT.AND P1, PT, R8, RZ, PT ;  /* 0x000000ff0800720c */ /* 0x010fca0003f24270 */
[----:B------:R-:W-:Y:S01]  /*0480*/  @!P0 IMAD.MOV R3, RZ, RZ, R2 ;  /* 0x000000ffff038224 */ /* 0x000fe200078e0202 */
[----:B-----5:R-:W-:-:S03]  /*0490*/  ISETP.GT.AND P0, PT, R10, RZ, PT ;  /* 0x000000ff0a00720c */ /* 0x020fc60003f04270 */
[----:B------:R-:W-:-:S04]  /*04a0*/  VIADD R2, R3, 0x1 ;  /* 0x0000000103027836 */ /* 0x000fc80000000000 */
[----:B------:R-:W-:Y:S01]  /*04b0*/  @!P1 IMAD.MOV R2, RZ, RZ, R3 ;  /* 0x000000ffff029224 */ /* 0x000fe200078e0203 */
[----:B------:R-:W-:-:S03]  /*04c0*/  ISETP.GT.AND P1, PT, R7, RZ, PT ;  /* 0x000000ff0700720c */ /* 0x000fc60003f24270 */
[----:B------:R-:W-:Y:S02]  /*04d0*/  VIADD R3, R2, 0x1 ;  /* 0x0000000102037836 */ /* 0x000fe40000000000 */
[----:B------:R-:W-:Y:S01]  /*04e0*/  @!P0 IMAD.MOV R3, RZ, RZ, R2 ;  /* 0x000000ffff038224 */ /* 0x000fe200078e0202 */
[----:B------:R-:W-:-:S03]  /*04f0*/  ISETP.GT.AND P0, PT, R14, RZ, PT ;  /* 0x000000ff0e00720c */ /* 0x000fc60003f04270 */
[----:B------:R-:W-:-:S04]  /*0500*/  VIADD R2, R3, 0x1 ;  /* 0x0000000103027836 */ /* 0x000fc80000000000 */
[----:B------:R-:W-:Y:S01]  /*0510*/  @!P1 IMAD.MOV R2, RZ, RZ, R3 ;  /* 0x000000ffff029224 */ /* 0x000fe200078e0203 */
[----:B------:R-:W-:Y:S02]  /*0520*/  ISETP.GT.AND P1, PT, R16, RZ, PT ;  /* 0x000000ff1000720c */ /* 0x000fe40003f24270 */
[----:B------:R-:W-:Y:S01]  /*0530*/  ISETP.GT.AND P2, PT, R4, RZ, PT ;  /* 0x000000ff0400720c */ /* 0x000fe20003f44270 */
[----:B------:R-:W-:Y:S02]  /*0540*/  VIADD R3, R2, 0x1 ;  /* 0x0000000102037836 */ /* 0x000fe40000000000 */
[----:B------:R-:W-:-:S04]  /*0550*/  @!P0 IMAD.MOV R3, RZ, RZ, R2 ;  /* 0x000000ffff038224 */ /* 0x000fc800078e0202 */
[----:B------:R-:W-:-:S04]  /*0560*/  VIADD R2, R3, 0x1 ;  /* 0x0000000103027836 */ /* 0x000fc80000000000 */
[----:B------:R-:W-:Y:S01]  /*0570*/  @!P1 IMAD.MOV R2, RZ, RZ, R3 ;  /* 0x000000ffff029224 */ /* 0x000fe200078e0203 */
[----:B------:R-:W-:-:S03]  /*0580*/  ISETP.NE.AND P0, PT, R12, RZ, PT ;  /* 0x000000ff0c00720c */ /* 0x000fc60003f05270 */
[----:B------:R-:W-:Y:S02]  /*0590*/  VIADD R3, R2, 0x1 ;  /* 0x0000000102037836 */ /* 0x000fe40000000000 */
[----:B------:R-:W-:-:S05]  /*05a0*/  @!P2 IMAD.MOV R3, RZ, RZ, R2 ;  /* 0x000000ffff03a224 */ /* 0x000fca00078e0202 */
[C---:B------:R-:W-:Y:S02]  /*05b0*/  LOP3.LUT R2, R3.reuse, 0xfffffffe, RZ, 0xc0, !PT ;  /* 0xfffffffe03027812 */ /* 0x040fe400078ec0ff */
[----:B------:R-:W-:Y:S02]  /*05c0*/  ISETP.NE.AND P2, PT, R3, 0x3, PT ;  /* 0x000000030300780c */ /* 0x000fe40003f45270 */
[----:B------:R-:W-:Y:S02]  /*05d0*/  ISETP.NE.AND P1, PT, R2, 0x2, PT ;  /* 0x000000020200780c */ /* 0x000fe40003f25270 */
[----:B------:R-:W-:Y:S02]  /*05e0*/  SEL R4, RZ, 0xffffffff, P2 ;  /* 0xffffffffff047807 */ /* 0x000fe40001000000 */
[----:B------:R-:W-:Y:S02]  /*05f0*/  IADD3 R2, P2, PT, R0, UR10, RZ ;  /* 0x0000000a00027c10 */ /* 0x000fe4000ff5e0ff */
[----:B------:R-:W-:-:S02]  /*0600*/  @P0 SEL R4, RZ, 0xffffffff, P1 ;  /* 0xffffffffff040807 */ /* 0x000fc40000800000 */
[----:B------:R-:W-:Y:S02]  /*0610*/  IADD3.X R3, PT, PT, R9, UR11, RZ, P2, !PT ;  /* 0x0000000b09037c10 */ /* 0x000fe400097fe4ff */
[----:B------:R-:W-:-:S05]  /*0620*/  LOP3.LUT R5, R4, 0x1, RZ, 0xc0, !PT ;  /* 0x0000000104057812 */ /* 0x000fca00078ec0ff */
[----:B------:R-:W-:Y:S01]  /*0630*/  STG.E.U8 desc[UR4][R2.64], R5 ;  /* 0x0000000502007986 */ /* 0x000fe2000c101104 */
[----:B------:R-:W-:Y:S05]  /*0640*/  EXIT ;  /* 0x000000000000794d */ /* 0x000fea0003800000 */
.L_x_0:
[----:B------:R-:W-:-:S00]  /*0650*/  BRA `(.L_x_0) ;  /* 0xfffffffc00fc7947 */ /* 0x000fc0000383ffff */
[----:B------:R-:W-:-:S00]  /*0660*/  NOP ;  /* 0x0000000000007918 */ /* 0x000fc00000000000 */
        /* <DEDUP_REMOVED lines=9> */
.L_x_1:


//--------------------- .nv.shared.reserved.0     --------------------------
	.section	.nv.shared.reserved.0,"aw",@nobits
	.weak		__nv_reservedSMEM_offset_0_alias
	.size		__nv_reservedSMEM_offset_0_alias, 0, 64
	.other		__nv_reservedSMEM_offset_0_alias,@"STO_CUDA_RESERVED_SHARED STV_DEFAULT"
__nv_reservedSMEM_offset_0_alias:
	.zero		0
	.zero		64


//--------------------- .nv.constant0._Z18d_computeNextBoardPcS_ --------------------------
	.section	.nv.constant0._Z18d_computeNextBoardPcS_,"a",@progbits
	.sectionflags	@""
	.align	4
.nv.constant0._Z18d_computeNextBoardPcS_:
	.zero		912


//--------------------- SYMBOLS --------------------------

	.type		.nv.reservedSmem.offset0,@object
	.size		.nv.reservedSmem.offset0,0x4
